//
// Generated by NVIDIA NVVM Compiler
//
// Compiler Build ID: CL-36424714
// Cuda compilation tools, release 13.0, V13.0.88
// Based on NVVM 20.0.0
//

.version 9.0
.target sm_100
.address_size 64

	// .globl	_Z7nearestPKfS0_iS0_iPiS1_

.visible .entry _Z7nearestPKfS0_iS0_iPiS1_(
	.param .u64 .ptr .align 1 _Z7nearestPKfS0_iS0_iPiS1__param_0,
	.param .u64 .ptr .align 1 _Z7nearestPKfS0_iS0_iPiS1__param_1,
	.param .u32 _Z7nearestPKfS0_iS0_iPiS1__param_2,
	.param .u64 .ptr .align 1 _Z7nearestPKfS0_iS0_iPiS1__param_3,
	.param .u32 _Z7nearestPKfS0_iS0_iPiS1__param_4,
	.param .u64 .ptr .align 1 _Z7nearestPKfS0_iS0_iPiS1__param_5,
	.param .u64 .ptr .align 1 _Z7nearestPKfS0_iS0_iPiS1__param_6
)
{
	.reg .pred 	%p<70>;
	.reg .b32 	%r<151>;
	.reg .b32 	%f<181>;
	.reg .b64 	%rd<25>;

	ld.param.u64 	%rd5, [_Z7nearestPKfS0_iS0_iPiS1__param_0];
	ld.param.u64 	%rd6, [_Z7nearestPKfS0_iS0_iPiS1__param_1];
	ld.param.u32 	%r84, [_Z7nearestPKfS0_iS0_iPiS1__param_2];
	ld.param.u64 	%rd9, [_Z7nearestPKfS0_iS0_iPiS1__param_3];
	ld.param.u32 	%r83, [_Z7nearestPKfS0_iS0_iPiS1__param_4];
	ld.param.u64 	%rd7, [_Z7nearestPKfS0_iS0_iPiS1__param_5];
	ld.param.u64 	%rd8, [_Z7nearestPKfS0_iS0_iPiS1__param_6];
	cvta.to.global.u64 	%rd1, %rd9;
	mov.u32 	%r85, %ctaid.x;
	mov.u32 	%r86, %ntid.x;
	mov.u32 	%r87, %tid.x;
	mad.lo.s32 	%r1, %r85, %r86, %r87;
	setp.ge.s32 	%p1, %r1, %r84;
	@%p1 bra 	$L__BB0_42;
	setp.lt.s32 	%p2, %r83, 1;
	mov.b32 	%r107, -1;
	mov.u32 	%r121, %r107;
	@%p2 bra 	$L__BB0_41;
	cvta.to.global.u64 	%rd10, %rd5;
	mul.wide.s32 	%rd11, %r1, 4;
	add.s64 	%rd12, %rd10, %rd11;
	ld.global.f32 	%f1, [%rd12];
	cvta.to.global.u64 	%rd13, %rd6;
	add.s64 	%rd14, %rd13, %rd11;
	ld.global.f32 	%f2, [%rd14];
	and.b32  	%r2, %r83, 7;
	setp.lt.u32 	%p3, %r83, 8;
	mov.b32 	%r121, -1;
	mov.f32 	%f162, 0f7F7FFFFF;
	mov.b32 	%r137, 0;
	mov.f32 	%f148, %f162;
	mov.u32 	%r107, %r121;
	@%p3 bra 	$L__BB0_21;
	and.b32  	%r137, %r83, 2147483640;
	mov.b32 	%r121, -1;
	mov.f32 	%f162, 0f7F7FFFFF;
	mov.b32 	%r103, 0;
$L__BB0_4:
	.pragma "nounroll";
	shl.b32 	%r94, %r103, 1;
	mul.wide.u32 	%rd15, %r94, 4;
	add.s64 	%rd2, %rd1, %rd15;
	ld.global.f32 	%f69, [%rd2];
	sub.f32 	%f70, %f1, %f69;
	fma.rn.f32 	%f71, %f70, %f70, 0f00000000;
	ld.global.f32 	%f72, [%rd2+4];
	sub.f32 	%f73, %f2, %f72;
	fma.rn.f32 	%f150, %f73, %f73, %f71;
	setp.lt.f32 	%p4, %f150, %f148;
	mov.u32 	%r109, %r103;
	@%p4 bra 	$L__BB0_6;
	setp.lt.f32 	%p5, %f150, %f162;
	setp.neu.f32 	%p6, %f150, %f148;
	and.pred  	%p7, %p5, %p6;
	selp.b32 	%r7, %r103, %r121, %p7;
	selp.f32 	%f6, %f150, %f162, %p7;
	mov.u32 	%r109, %r107;
	mov.u32 	%r107, %r7;
	mov.f32 	%f150, %f148;
	mov.f32 	%f148, %f6;
$L__BB0_6:
	add.s32 	%r111, %r103, 1;
	ld.global.f32 	%f74, [%rd2+8];
	sub.f32 	%f75, %f1, %f74;
	fma.rn.f32 	%f76, %f75, %f75, 0f00000000;
	ld.global.f32 	%f77, [%rd2+12];
	sub.f32 	%f78, %f2, %f77;
	fma.rn.f32 	%f152, %f78, %f78, %f76;
	setp.lt.f32 	%p8, %f152, %f150;
	@%p8 bra 	$L__BB0_8;
	setp.lt.f32 	%p9, %f152, %f148;
	setp.neu.f32 	%p10, %f152, %f150;
	and.pred  	%p11, %p9, %p10;
	selp.b32 	%r11, %r111, %r107, %p11;
	selp.f32 	%f10, %f152, %f148, %p11;
	mov.u32 	%r111, %r109;
	mov.u32 	%r109, %r11;
	mov.f32 	%f152, %f150;
	mov.f32 	%f150, %f10;
$L__BB0_8:
	add.s32 	%r113, %r103, 2;
	ld.global.f32 	%f79, [%rd2+16];
	sub.f32 	%f80, %f1, %f79;
	fma.rn.f32 	%f81, %f80, %f80, 0f00000000;
	ld.global.f32 	%f82, [%rd2+20];
	sub.f32 	%f83, %f2, %f82;
	fma.rn.f32 	%f154, %f83, %f83, %f81;
	setp.lt.f32 	%p12, %f154, %f152;
	@%p12 bra 	$L__BB0_10;
	setp.lt.f32 	%p13, %f154, %f150;
	setp.neu.f32 	%p14, %f154, %f152;
	and.pred  	%p15, %p13, %p14;
	selp.b32 	%r15, %r113, %r109, %p15;
	selp.f32 	%f14, %f154, %f150, %p15;
	mov.u32 	%r113, %r111;
	mov.u32 	%r111, %r15;
	mov.f32 	%f154, %f152;
	mov.f32 	%f152, %f14;
$L__BB0_10:
	add.s32 	%r115, %r103, 3;
	ld.global.f32 	%f84, [%rd2+24];
	sub.f32 	%f85, %f1, %f84;
	fma.rn.f32 	%f86, %f85, %f85, 0f00000000;
	ld.global.f32 	%f87, [%rd2+28];
	sub.f32 	%f88, %f2, %f87;
	fma.rn.f32 	%f156, %f88, %f88, %f86;
	setp.lt.f32 	%p16, %f156, %f154;
	@%p16 bra 	$L__BB0_12;
	setp.lt.f32 	%p17, %f156, %f152;
	setp.neu.f32 	%p18, %f156, %f154;
	and.pred  	%p19, %p17, %p18;
	selp.b32 	%r19, %r115, %r111, %p19;
	selp.f32 	%f18, %f156, %f152, %p19;
	mov.u32 	%r115, %r113;
	mov.u32 	%r113, %r19;
	mov.f32 	%f156, %f154;
	mov.f32 	%f154, %f18;
$L__BB0_12:
	add.s32 	%r117, %r103, 4;
	ld.global.f32 	%f89, [%rd2+32];
	sub.f32 	%f90, %f1, %f89;
	fma.rn.f32 	%f91, %f90, %f90, 0f00000000;
	ld.global.f32 	%f92, [%rd2+36];
	sub.f32 	%f93, %f2, %f92;
	fma.rn.f32 	%f158, %f93, %f93, %f91;
	setp.lt.f32 	%p20, %f158, %f156;
	@%p20 bra 	$L__BB0_14;
	setp.lt.f32 	%p21, %f158, %f154;
	setp.neu.f32 	%p22, %f158, %f156;
	and.pred  	%p23, %p21, %p22;
	selp.b32 	%r23, %r117, %r113, %p23;
	selp.f32 	%f22, %f158, %f154, %p23;
	mov.u32 	%r117, %r115;
	mov.u32 	%r115, %r23;
	mov.f32 	%f158, %f156;
	mov.f32 	%f156, %f22;
$L__BB0_14:
	add.s32 	%r119, %r103, 5;
	ld.global.f32 	%f94, [%rd2+40];
	sub.f32 	%f95, %f1, %f94;
	fma.rn.f32 	%f96, %f95, %f95, 0f00000000;
	ld.global.f32 	%f97, [%rd2+44];
	sub.f32 	%f98, %f2, %f97;
	fma.rn.f32 	%f160, %f98, %f98, %f96;
	setp.lt.f32 	%p24, %f160, %f158;
	@%p24 bra 	$L__BB0_16;
	setp.lt.f32 	%p25, %f160, %f156;
	setp.neu.f32 	%p26, %f160, %f158;
	and.pred  	%p27, %p25, %p26;
	selp.b32 	%r27, %r119, %r115, %p27;
	selp.f32 	%f26, %f160, %f156, %p27;
	mov.u32 	%r119, %r117;
	mov.u32 	%r117, %r27;
	mov.f32 	%f160, %f158;
	mov.f32 	%f158, %f26;
$L__BB0_16:
	add.s32 	%r121, %r103, 6;
	ld.global.f32 	%f99, [%rd2+48];
	sub.f32 	%f100, %f1, %f99;
	fma.rn.f32 	%f101, %f100, %f100, 0f00000000;
	ld.global.f32 	%f102, [%rd2+52];
	sub.f32 	%f103, %f2, %f102;
	fma.rn.f32 	%f162, %f103, %f103, %f101;
	setp.lt.f32 	%p28, %f162, %f160;
	@%p28 bra 	$L__BB0_18;
	setp.lt.f32 	%p29, %f162, %f158;
	setp.neu.f32 	%p30, %f162, %f160;
	and.pred  	%p31, %p29, %p30;
	selp.b32 	%r31, %r121, %r117, %p31;
	selp.f32 	%f30, %f162, %f158, %p31;
	mov.u32 	%r121, %r119;
	mov.u32 	%r119, %r31;
	mov.f32 	%f162, %f160;
	mov.f32 	%f160, %f30;
$L__BB0_18:
	add.s32 	%r107, %r103, 7;
	ld.global.f32 	%f104, [%rd2+56];
	sub.f32 	%f105, %f1, %f104;
	fma.rn.f32 	%f106, %f105, %f105, 0f00000000;
	ld.global.f32 	%f107, [%rd2+60];
	sub.f32 	%f108, %f2, %f107;
	fma.rn.f32 	%f148, %f108, %f108, %f106;
	setp.lt.f32 	%p32, %f148, %f162;
	@%p32 bra 	$L__BB0_20;
	setp.lt.f32 	%p33, %f148, %f160;
	setp.neu.f32 	%p34, %f148, %f162;
	and.pred  	%p35, %p33, %p34;
	selp.b32 	%r35, %r107, %r119, %p35;
	selp.f32 	%f34, %f148, %f160, %p35;
	mov.u32 	%r107, %r121;
	mov.u32 	%r121, %r35;
	mov.f32 	%f148, %f162;
	mov.f32 	%f162, %f34;
$L__BB0_20:
	add.s32 	%r103, %r103, 8;
	setp.ne.s32 	%p36, %r103, %r137;
	@%p36 bra 	$L__BB0_4;
$L__BB0_21:
	setp.eq.s32 	%p37, %r2, 0;
	@%p37 bra 	$L__BB0_41;
	and.b32  	%r44, %r83, 3;
	setp.lt.u32 	%p38, %r2, 4;
	@%p38 bra 	$L__BB0_32;
	shl.b32 	%r96, %r137, 1;
	mul.wide.u32 	%rd16, %r96, 4;
	add.s64 	%rd3, %rd1, %rd16;
	ld.global.f32 	%f109, [%rd3];
	sub.f32 	%f110, %f1, %f109;
	fma.rn.f32 	%f111, %f110, %f110, 0f00000000;
	ld.global.f32 	%f112, [%rd3+4];
	sub.f32 	%f113, %f2, %f112;
	fma.rn.f32 	%f168, %f113, %f113, %f111;
	setp.lt.f32 	%p39, %f168, %f148;
	mov.u32 	%r130, %r137;
	@%p39 bra 	$L__BB0_25;
	setp.lt.f32 	%p40, %f168, %f162;
	setp.neu.f32 	%p41, %f168, %f148;
	and.pred  	%p42, %p40, %p41;
	selp.b32 	%r45, %r137, %r121, %p42;
	selp.f32 	%f40, %f168, %f162, %p42;
	mov.u32 	%r130, %r107;
	mov.u32 	%r107, %r45;
	mov.f32 	%f168, %f148;
	mov.f32 	%f148, %f40;
$L__BB0_25:
	add.s32 	%r132, %r137, 1;
	ld.global.f32 	%f114, [%rd3+8];
	sub.f32 	%f115, %f1, %f114;
	fma.rn.f32 	%f116, %f115, %f115, 0f00000000;
	ld.global.f32 	%f117, [%rd3+12];
	sub.f32 	%f118, %f2, %f117;
	fma.rn.f32 	%f170, %f118, %f118, %f116;
	setp.lt.f32 	%p43, %f170, %f168;
	@%p43 bra 	$L__BB0_27;
	setp.lt.f32 	%p44, %f170, %f148;
	setp.neu.f32 	%p45, %f170, %f168;
	and.pred  	%p46, %p44, %p45;
	selp.b32 	%r49, %r132, %r107, %p46;
	selp.f32 	%f44, %f170, %f148, %p46;
	mov.u32 	%r132, %r130;
	mov.u32 	%r130, %r49;
	mov.f32 	%f170, %f168;
	mov.f32 	%f168, %f44;
$L__BB0_27:
	add.s32 	%r121, %r137, 2;
	ld.global.f32 	%f119, [%rd3+16];
	sub.f32 	%f120, %f1, %f119;
	fma.rn.f32 	%f121, %f120, %f120, 0f00000000;
	ld.global.f32 	%f122, [%rd3+20];
	sub.f32 	%f123, %f2, %f122;
	fma.rn.f32 	%f162, %f123, %f123, %f121;
	setp.lt.f32 	%p47, %f162, %f170;
	@%p47 bra 	$L__BB0_29;
	setp.lt.f32 	%p48, %f162, %f168;
	setp.neu.f32 	%p49, %f162, %f170;
	and.pred  	%p50, %p48, %p49;
	selp.b32 	%r53, %r121, %r130, %p50;
	selp.f32 	%f48, %f162, %f168, %p50;
	mov.u32 	%r121, %r132;
	mov.u32 	%r132, %r53;
	mov.f32 	%f162, %f170;
	mov.f32 	%f170, %f48;
$L__BB0_29:
	add.s32 	%r107, %r137, 3;
	ld.global.f32 	%f124, [%rd3+24];
	sub.f32 	%f125, %f1, %f124;
	fma.rn.f32 	%f126, %f125, %f125, 0f00000000;
	ld.global.f32 	%f127, [%rd3+28];
	sub.f32 	%f128, %f2, %f127;
	fma.rn.f32 	%f148, %f128, %f128, %f126;
	setp.lt.f32 	%p51, %f148, %f162;
	@%p51 bra 	$L__BB0_31;
	setp.lt.f32 	%p52, %f148, %f170;
	setp.neu.f32 	%p53, %f148, %f162;
	and.pred  	%p54, %p52, %p53;
	selp.b32 	%r57, %r107, %r132, %p54;
	selp.f32 	%f52, %f148, %f170, %p54;
	mov.u32 	%r107, %r121;
	mov.u32 	%r121, %r57;
	mov.f32 	%f148, %f162;
	mov.f32 	%f162, %f52;
$L__BB0_31:
	add.s32 	%r137, %r137, 4;
$L__BB0_32:
	setp.eq.s32 	%p55, %r44, 0;
	@%p55 bra 	$L__BB0_41;
	setp.eq.s32 	%p56, %r44, 1;
	@%p56 bra 	$L__BB0_39;
	shl.b32 	%r98, %r137, 1;
	mul.wide.u32 	%rd17, %r98, 4;
	add.s64 	%rd4, %rd1, %rd17;
	ld.global.f32 	%f129, [%rd4];
	sub.f32 	%f130, %f1, %f129;
	fma.rn.f32 	%f131, %f130, %f130, 0f00000000;
	ld.global.f32 	%f132, [%rd4+4];
	sub.f32 	%f133, %f2, %f132;
	fma.rn.f32 	%f178, %f133, %f133, %f131;
	setp.lt.f32 	%p57, %f178, %f148;
	mov.u32 	%r143, %r137;
	@%p57 bra 	$L__BB0_36;
	setp.lt.f32 	%p58, %f178, %f162;
	setp.neu.f32 	%p59, %f178, %f148;
	and.pred  	%p60, %p58, %p59;
	selp.b32 	%r66, %r137, %r121, %p60;
	selp.f32 	%f58, %f178, %f162, %p60;
	mov.u32 	%r143, %r107;
	mov.u32 	%r107, %r66;
	mov.f32 	%f178, %f148;
	mov.f32 	%f148, %f58;
$L__BB0_36:
	add.s32 	%r142, %r137, 1;
	ld.global.f32 	%f134, [%rd4+8];
	sub.f32 	%f135, %f1, %f134;
	fma.rn.f32 	%f136, %f135, %f135, 0f00000000;
	ld.global.f32 	%f137, [%rd4+12];
	sub.f32 	%f138, %f2, %f137;
	fma.rn.f32 	%f177, %f138, %f138, %f136;
	setp.lt.f32 	%p61, %f177, %f178;
	@%p61 bra 	$L__BB0_38;
	setp.lt.f32 	%p62, %f177, %f148;
	setp.neu.f32 	%p63, %f177, %f178;
	and.pred  	%p64, %p62, %p63;
	selp.b32 	%r70, %r142, %r107, %p64;
	selp.f32 	%f62, %f177, %f148, %p64;
	mov.u32 	%r142, %r143;
	mov.u32 	%r143, %r70;
	mov.f32 	%f177, %f178;
	mov.f32 	%f178, %f62;
$L__BB0_38:
	add.s32 	%r137, %r137, 2;
	mov.u32 	%r107, %r142;
	mov.u32 	%r121, %r143;
	mov.f32 	%f162, %f178;
	mov.f32 	%f148, %f177;
$L__BB0_39:
	and.b32  	%r99, %r83, 1;
	setp.eq.b32 	%p65, %r99, 1;
	not.pred 	%p66, %p65;
	@%p66 bra 	$L__BB0_41;
	shl.b32 	%r100, %r137, 1;
	mul.wide.u32 	%rd18, %r100, 4;
	add.s64 	%rd19, %rd1, %rd18;
	ld.global.f32 	%f139, [%rd19];
	sub.f32 	%f140, %f1, %f139;
	fma.rn.f32 	%f141, %f140, %f140, 0f00000000;
	ld.global.f32 	%f142, [%rd19+4];
	sub.f32 	%f143, %f2, %f142;
	fma.rn.f32 	%f144, %f143, %f143, %f141;
	setp.lt.f32 	%p67, %f144, %f148;
	setp.lt.f32 	%p68, %f144, %f162;
	setp.neu.f32 	%p69, %f144, %f148;
	selp.b32 	%r101, %r137, %r121, %p69;
	selp.b32 	%r102, %r101, %r121, %p68;
	selp.b32 	%r79, %r137, %r107, %p67;
	selp.b32 	%r121, %r107, %r102, %p67;
	mov.u32 	%r107, %r79;
$L__BB0_41:
	cvta.to.global.u64 	%rd20, %rd7;
	mul.wide.s32 	%rd21, %r1, 4;
	add.s64 	%rd22, %rd20, %rd21;
	st.global.u32 	[%rd22], %r107;
	cvta.to.global.u64 	%rd23, %rd8;
	add.s64 	%rd24, %rd23, %rd21;
	st.global.u32 	[%rd24], %r121;
$L__BB0_42:
	ret;

}


// ===== COMPILED SASS (sm_100) =====

	.target	sm_100

	.elftype	@"ET_EXEC"


//--------------------- .note.nv.tkinfo           --------------------------
	.section	.note.nv.tkinfo,"",@"SHT_NOTE"
	.sectionflags	@"SHF_NOTE_NV_TKINFO"
	.tkinfo
        /*0018*/ 	.word	0x00000002
        /*0030*/ 	.string	""
        /*0030*/ 	.string	"ptxas"
        /*0030*/ 	.string	"Cuda compilation tools, release 13.0, V13.0.88"
        /*0030*/ 	.string	"Build cuda_13.0.r13.0/compiler.36424714_0"
        /*0030*/ 	.string	"-arch sm_100 -m 64 "



//--------------------- .note.nv.cuinfo           --------------------------
	.section	.note.nv.cuinfo,"",@"SHT_NOTE"
	.sectionflags	@"SHF_NOTE_NV_CUINFO"
        /*0018*/ 	.short	0x0002
        /*001a*/ 	.short	0x0064
        /*001c*/ 	.short	0x0082
	.zero		2


//--------------------- .nv.info                  --------------------------
	.section	.nv.info,"",@"SHT_CUDA_INFO"
	.align	4


	//----- nvinfo : EIATTR_REGCOUNT
	.align		4
        /*0000*/ 	.byte	0x04, 0x2f
        /*0002*/ 	.short	(.L_1 - .L_0)
	.align		4
.L_0:
        /*0004*/ 	.word	index@(_Z7nearestPKfS0_iS0_iPiS1_)
        /*0008*/ 	.word	0x0000001f


	//----- nvinfo : EIATTR_FRAME_SIZE
	.align		4
.L_1:
        /*000c*/ 	.byte	0x04, 0x11
        /*000e*/ 	.short	(.L_3 - .L_2)
	.align		4
.L_2:
        /*0010*/ 	.word	index@(_Z7nearestPKfS0_iS0_iPiS1_)
        /*0014*/ 	.word	0x00000000


	//----- nvinfo : EIATTR_MIN_STACK_SIZE
	.align		4
.L_3:
        /*0018*/ 	.byte	0x04, 0x12
        /*001a*/ 	.short	(.L_5 - .L_4)
	.align		4
.L_4:
        /*001c*/ 	.word	index@(_Z7nearestPKfS0_iS0_iPiS1_)
        /*0020*/ 	.word	0x00000000
.L_5:


//--------------------- .nv.compat                --------------------------
	.section	.nv.compat,"",@"SHT_CUDA_COMPAT_INFO"
	.align	4
        /*0000*/ 	.byte	0x02, 0x09, 0x00, 0x00, 0x02, 0x02, 0x01, 0x00, 0x02, 0x05, 0x05, 0x00, 0x03, 0x07, 0x01, 0x01
        /*0010*/ 	.byte	0x02, 0x03, 0x00, 0x00, 0x02, 0x06, 0x01, 0x00, 0x04, 0x0b, 0x08, 0x00, 0x09, 0x00, 0x00, 0x00
        /*0020*/ 	.byte	0x00, 0x00, 0x00, 0x00


//--------------------- .nv.info._Z7nearestPKfS0_iS0_iPiS1_ --------------------------
	.section	.nv.info._Z7nearestPKfS0_iS0_iPiS1_,"",@"SHT_CUDA_INFO"
	.sectionflags	@""
	.align	4


	//----- nvinfo : EIATTR_CUDA_API_VERSION
	.align		4
        /*0000*/ 	.byte	0x04, 0x37
        /*0002*/ 	.short	(.L_7 - .L_6)
.L_6:
        /*0004*/ 	.word	0x00000082


	//----- nvinfo : EIATTR_KPARAM_INFO
	.align		4
.L_7:
        /*0008*/ 	.byte	0x04, 0x17
        /*000a*/ 	.short	(.L_9 - .L_8)
.L_8:
        /*000c*/ 	.word	0x00000000
        /*0010*/ 	.short	0x0006
        /*0012*/ 	.short	0x0030
        /*0014*/ 	.byte	0x00, 0xf5, 0x21, 0x00


	//----- nvinfo : EIATTR_KPARAM_INFO
	.align		4
.L_9:
        /*0018*/ 	.byte	0x04, 0x17
        /*001a*/ 	.short	(.L_11 - .L_10)
.L_10:
        /*001c*/ 	.word	0x00000000
        /*0020*/ 	.short	0x0005
        /*0022*/ 	.short	0x0028
        /*0024*/ 	.byte	0x00, 0xf5, 0x21, 0x00


	//----- nvinfo : EIATTR_KPARAM_INFO
	.align		4
.L_11:
        /*0028*/ 	.byte	0x04, 0x17
        /*002a*/ 	.short	(.L_13 - .L_12)
.L_12:
        /*002c*/ 	.word	0x00000000
        /*0030*/ 	.short	0x0004
        /*0032*/ 	.short	0x0020
        /*0034*/ 	.byte	0x00, 0xf0, 0x11, 0x00


	//----- nvinfo : EIATTR_KPARAM_INFO
	.align		4
.L_13:
        /*0038*/ 	.byte	0x04, 0x17
        /*003a*/ 	.short	(.L_15 - .L_14)
.L_14:
        /*003c*/ 	.word	0x00000000
        /*0040*/ 	.short	0x0003
        /*0042*/ 	.short	0x0018
        /*0044*/ 	.byte	0x00, 0xf5, 0x21, 0x00


	//----- nvinfo : EIATTR_KPARAM_INFO
	.align		4
.L_15:
        /*0048*/ 	.byte	0x04, 0x17
        /*004a*/ 	.short	(.L_17 - .L_16)
.L_16:
        /*004c*/ 	.word	0x00000000
        /*0050*/ 	.short	0x0002
        /*0052*/ 	.short	0x0010
        /*0054*/ 	.byte	0x00, 0xf0, 0x11, 0x00


	//----- nvinfo : EIATTR_KPARAM_INFO
	.align		4
.L_17:
        /*0058*/ 	.byte	0x04, 0x17
        /*005a*/ 	.short	(.L_19 - .L_18)
.L_18:
        /*005c*/ 	.word	0x00000000
        /*0060*/ 	.short	0x0001
        /*0062*/ 	.short	0x0008
        /*0064*/ 	.byte	0x00, 0xf5, 0x21, 0x00


	//----- nvinfo : EIATTR_KPARAM_INFO
	.align		4
.L_19:
        /*0068*/ 	.byte	0x04, 0x17
        /*006a*/ 	.short	(.L_21 - .L_20)
.L_20:
        /*006c*/ 	.word	0x00000000
        /*0070*/ 	.short	0x0000
        /*0072*/ 	.short	0x0000
        /*0074*/ 	.byte	0x00, 0xf5, 0x21, 0x00


	//----- nvinfo : EIATTR_SPARSE_MMA_MASK
	.align		4
.L_21:
        /*0078*/ 	.byte	0x03, 0x50
        /*007a*/ 	.short	0x0000


	//----- nvinfo : EIATTR_MAXREG_COUNT
	.align		4
        /*007c*/ 	.byte	0x03, 0x1b
        /*007e*/ 	.short	0x00ff


	//----- nvinfo : EIATTR_MERCURY_ISA_VERSION
	.align		4
        /*0080*/ 	.byte	0x03, 0x5f
        /*0082*/ 	.short	0x0101


	//----- nvinfo : EIATTR_VRC_CTA_INIT_COUNT
	.align		4
        /*0084*/ 	.byte	0x02, 0x4a
	.zero		1
	.zero		1


	//----- nvinfo : EIATTR_EXIT_INSTR_OFFSETS
	.align		4
        /*0088*/ 	.byte	0x04, 0x1c
        /*008a*/ 	.short	(.L_23 - .L_22)


	//   ....[0]....
.L_22:
        /*008c*/ 	.word	0x00000070


	//   ....[1]....
        /*0090*/ 	.word	0x00001360


	//----- nvinfo : EIATTR_CBANK_PARAM_SIZE
	.align		4
.L_23:
        /*0094*/ 	.byte	0x03, 0x19
        /*0096*/ 	.short	0x0038


	//----- nvinfo : EIATTR_PARAM_CBANK
	.align		4
        /*0098*/ 	.byte	0x04, 0x0a
        /*009a*/ 	.short	(.L_25 - .L_24)
	.align		4
.L_24:
        /*009c*/ 	.word	index@(.nv.constant0._Z7nearestPKfS0_iS0_iPiS1_)
        /*00a0*/ 	.short	0x0380
        /*00a2*/ 	.short	0x0038


	//----- nvinfo : EIATTR_SW_WAR
	.align		4
.L_25:
        /*00a4*/ 	.byte	0x04, 0x36
        /*00a6*/ 	.short	(.L_27 - .L_26)
.L_26:
        /*00a8*/ 	.word	0x00000008
.L_27:


//--------------------- .nv.callgraph             --------------------------
	.section	.nv.callgraph,"",@"SHT_CUDA_CALLGRAPH"
	.align	4
	.sectionentsize	8
	.align		4
        /*0000*/ 	.word	0x00000000
	.align		4
        /*0004*/ 	.word	0xffffffff
	.align		4
        /*0008*/ 	.word	0x00000000
	.align		4
        /*000c*/ 	.word	0xfffffffe
	.align		4
        /*0010*/ 	.word	0x00000000
	.align		4
        /*0014*/ 	.word	0xfffffffd
	.align		4
        /*0018*/ 	.word	0x00000000
	.align		4
        /*001c*/ 	.word	0xfffffffc


//--------------------- .text._Z7nearestPKfS0_iS0_iPiS1_ --------------------------
	.section	.text._Z7nearestPKfS0_iS0_iPiS1_,"ax",@progbits
	.align	128
        .global         _Z7nearestPKfS0_iS0_iPiS1_
        .type           _Z7nearestPKfS0_iS0_iPiS1_,@function
        .size           _Z7nearestPKfS0_iS0_iPiS1_,(.L_x_6 - _Z7nearestPKfS0_iS0_iPiS1_)
        .other          _Z7nearestPKfS0_iS0_iPiS1_,@"STO_CUDA_ENTRY STV_DEFAULT"
_Z7nearestPKfS0_iS0_iPiS1_:
.text._Z7nearestPKfS0_iS0_iPiS1_:
[----:B------:R-:W-:Y:S01]  /*0000*/  LDC R1, c[0x0][0x37c] ;  /* 0x0000df00ff017b82 */ /* 0x000fe20000000800 */
[----:B------:R-:W0:Y:S07]  /*0010*/  S2R R3, SR_TID.X ;  /* 0x0000000000037919 */ /* 0x000e2e0000002100 */
[----:B------:R-:W0:Y:S01]  /*0020*/  S2UR UR4, SR_CTAID.X ;  /* 0x00000000000479c3 */ /* 0x000e220000002500 */
[----:B------:R-:W1:Y:S07]  /*0030*/  LDCU UR5, c[0x0][0x390] ;  /* 0x00007200ff0577ac */ /* 0x000e6e0008000800 */
[----:B------:R-:W0:Y:S02]  /*0040*/  LDC R4, c[0x0][0x360] ;  /* 0x0000d800ff047b82 */ /* 0x000e240000000800 */
[----:B0-----:R-:W-:-:S05]  /*0050*/  IMAD R4, R4, UR4, R3 ;  /* 0x0000000404047c24 */ /* 0x001fca000f8e0203 */
[----:B-1----:R-:W-:-:S13]  /*0060*/  ISETP.GE.AND P0, PT, R4, UR5, PT ;  /* 0x0000000504007c0c */ /* 0x002fda000bf06270 */
[----:B------:R-:W-:Y:S05]  /*0070*/  @P0 EXIT ;  /* 0x000000000000094d */ /* 0x000fea0003800000 */
[----:B------:R-:W0:Y:S01]  /*0080*/  LDCU UR4, c[0x0][0x3a0] ;  /* 0x00007400ff0477ac */ /* 0x000e220008000800 */
[----:B------:R-:W-:Y:S02]  /*0090*/  IMAD.MOV.U32 R11, RZ, RZ, -0x1 ;  /* 0xffffffffff0b7424 */ /* 0x000fe400078e00ff */
[----:B------:R-:W-:Y:S01]  /*00a0*/  IMAD.MOV.U32 R13, RZ, RZ, -0x1 ;  /* 0xffffffffff0d7424 */ /* 0x000fe200078e00ff */
[----:B------:R-:W1:Y:S01]  /*00b0*/  LDCU.64 UR8, c[0x0][0x358] ;  /* 0x00006b00ff0877ac */ /* 0x000e620008000a00 */
[----:B0-----:R-:W-:-:S09]  /*00c0*/  UISETP.GE.AND UP0, UPT, UR4, 0x1, UPT ;  /* 0x000000010400788c */ /* 0x001fd2000bf06270 */
[----:B-1----:R-:W-:Y:S05]  /*00d0*/  BRA.U !UP0, `(.L_x_0) ;  /* 0x0000001108887547 */ /* 0x002fea000b800000 */
[----:B------:R-:W0:Y:S08]  /*00e0*/  LDC.64 R2, c[0x0][0x380] ;  /* 0x0000e000ff027b82 */ /* 0x000e300000000a00 */
[----:B------:R-:W1:Y:S01]  /*00f0*/  LDC.64 R8, c[0x0][0x388] ;  /* 0x0000e200ff087b82 */ /* 0x000e620000000a00 */
[----:B0-----:R-:W-:-:S05]  /*0100*/  IMAD.WIDE R2, R4, 0x4, R2 ;  /* 0x0000000404027825 */ /* 0x001fca00078e0202 */
[----:B------:R0:W5:Y:S01]  /*0110*/  LDG.E R7, desc[UR8][R2.64] ;  /* 0x0000000802077981 */ /* 0x000162000c1e1900 */
[----:B-1----:R-:W-:-:S05]  /*0120*/  IMAD.WIDE R8, R4, 0x4, R8 ;  /* 0x0000000404087825 */ /* 0x002fca00078e0208 */
[----:B------:R0:W5:Y:S01]  /*0130*/  LDG.E R5, desc[UR8][R8.64] ;  /* 0x0000000808057981 */ /* 0x000162000c1e1900 */
[----:B------:R-:W-:Y:S01]  /*0140*/  UISETP.GE.U32.AND UP0, UPT, UR4, 0x8, UPT ;  /* 0x000000080400788c */ /* 0x000fe2000bf06070 */
[----:B------:R-:W-:Y:S01]  /*0150*/  MOV R13, 0xffffffff ;  /* 0xffffffff000d7802 */ /* 0x000fe20000000f00 */
[----:B------:R-:W-:Y:S01]  /*0160*/  ULOP3.LUT UR5, UR4, 0x7, URZ, 0xc0, !UPT ;  /* 0x0000000704057892 */ /* 0x000fe2000f8ec0ff */
[----:B------:R-:W-:Y:S01]  /*0170*/  IMAD.MOV.U32 R15, RZ, RZ, 0x7f7fffff ;  /* 0x7f7fffffff0f7424 */ /* 0x000fe200078e00ff */
[----:B------:R-:W-:Y:S01]  /*0180*/  MOV R10, 0x7f7fffff ;  /* 0x7f7fffff000a7802 */ /* 0x000fe20000000f00 */
[----:B------:R-:W-:Y:S02]  /*0190*/  IMAD.MOV.U32 R6, RZ, RZ, RZ ;  /* 0x000000ffff067224 */ /* 0x000fe400078e00ff */
[----:B------:R-:W-:Y:S01]  /*01a0*/  IMAD.MOV.U32 R11, RZ, RZ, -0x1 ;  /* 0xffffffffff0b7424 */ /* 0x000fe200078e00ff */
[----:B------:R-:W-:Y:S01]  /*01b0*/  UISETP.NE.AND UP1, UPT, UR5, URZ, UPT ;  /* 0x000000ff0500728c */ /* 0x000fe2000bf25270 */
[----:B0-----:R-:W-:Y:S10]  /*01c0*/  BRA.U !UP0, `(.L_x_1) ;  /* 0x00000009082c7547 */ /* 0x001ff4000b800000 */
[----:B------:R-:W0:Y:S01]  /*01d0*/  LDC.64 R2, c[0x0][0x398] ;  /* 0x0000e600ff027b82 */ /* 0x000e220000000a00 */
[----:B------:R-:W-:Y:S01]  /*01e0*/  ULOP3.LUT UR4, UR4, 0x7ffffff8, URZ, 0xc0, !UPT ;  /* 0x7ffffff804047892 */ /* 0x000fe2000f8ec0ff */
[----:B------:R-:W-:Y:S01]  /*01f0*/  IMAD.MOV.U32 R13, RZ, RZ, -0x1 ;  /* 0xffffffffff0d7424 */ /* 0x000fe200078e00ff */
[----:B------:R-:W-:Y:S01]  /*0200*/  MOV R15, 0x7f7fffff ;  /* 0x7f7fffff000f7802 */ /* 0x000fe20000000f00 */
[----:B------:R-:W-:-:S03]  /*0210*/  IMAD.MOV.U32 R12, RZ, RZ, RZ ;  /* 0x000000ffff0c7224 */ /* 0x000fc600078e00ff */
[----:B------:R-:W-:-:S07]  /*0220*/  IMAD.U32 R6, RZ, RZ, UR4 ;  /* 0x00000004ff067e24 */ /* 0x000fce000f8e00ff */
.L_x_2:
[----:B------:R-:W-:-:S05]  /*0230*/  SHF.L.U32 R9, R12, 0x1, RZ ;  /* 0x000000010c097819 */ /* 0x000fca00000006ff */
[----:B0-----:R-:W-:-:S05]  /*0240*/  IMAD.WIDE.U32 R8, R9, 0x4, R2 ;  /* 0x0000000409087825 */ /* 0x001fca00078e0002 */
[----:B------:R-:W2:Y:S04]  /*0250*/  LDG.E R16, desc[UR8][R8.64+0x4] ;  /* 0x0000040808107981 */ /* 0x000ea8000c1e1900 */
[----:B------:R-:W3:Y:S04]  /*0260*/  LDG.E R0, desc[UR8][R8.64] ;  /* 0x0000000808007981 */ /* 0x000ee8000c1e1900 */
[----:B------:R-:W4:Y:S04]  /*0270*/  LDG.E R24, desc[UR8][R8.64+0xc] ;  /* 0x00000c0808187981 */ /* 0x000f28000c1e1900 */
        /* <DEDUP_REMOVED lines=9> */
[----:B------:R-:W4:Y:S01]  /*0310*/  LDG.E R22, desc[UR8][R8.64+0x30] ;  /* 0x0000300808167981 */ /* 0x000f22000c1e1900 */
[----:B--2--5:R-:W-:-:S03]  /*0320*/  FADD R19, R5, -R16 ;  /* 0x8000001005137221 */ /* 0x024fc60000000000 */
[----:B------:R-:W2:Y:S01]  /*0330*/  LDG.E R16, desc[UR8][R8.64+0x34] ;  /* 0x0000340808107981 */ /* 0x000ea2000c1e1900 */
[----:B---3--:R-:W-:Y:S01]  /*0340*/  FADD R0, R7, -R0 ;  /* 0x8000000007007221 */ /* 0x008fe20000000000 */
[----:B----4-:R-:W-:Y:S02]  /*0350*/  FADD R21, R5, -R24 ;  /* 0x8000001805157221 */ /* 0x010fe40000000000 */
[----:B------:R-:W3:Y:S01]  /*0360*/  LDG.E R24, desc[UR8][R8.64+0x38] ;  /* 0x0000380808187981 */ /* 0x000ee2000c1e1900 */
[----:B------:R-:W-:-:S04]  /*0370*/  FFMA R0, R0, R0, RZ ;  /* 0x0000000000007223 */ /* 0x000fc800000000ff */
[----:B------:R-:W-:Y:S01]  /*0380*/  FFMA R19, R19, R19, R0 ;  /* 0x0000001313137223 */ /* 0x000fe20000000000 */
[----:B------:R-:W-:Y:S02]  /*0390*/  FADD R0, R7, -R17 ;  /* 0x8000001107007221 */ /* 0x000fe40000000000 */
[----:B------:R0:W4:Y:S02]  /*03a0*/  LDG.E R17, desc[UR8][R8.64+0x3c] ;  /* 0x00003c0808117981 */ /* 0x000124000c1e1900 */
[----:B------:R-:W-:Y:S01]  /*03b0*/  FSETP.GEU.AND P4, PT, R19, R10, PT ;  /* 0x0000000a1300720b */ /* 0x000fe20003f8e000 */
[----:B------:R-:W-:-:S12]  /*03c0*/  FFMA R0, R0, R0, RZ ;  /* 0x0000000000007223 */ /* 0x000fd800000000ff */
[----:B------:R-:W-:-:S04]  /*03d0*/  @P4 FSETP.NEU.AND P0, PT, R19, R10, PT ;  /* 0x0000000a1300420b */ /* 0x000fc80003f0d000 */
[----:B------:R-:W-:Y:S01]  /*03e0*/  @P4 FSETP.LT.AND P0, PT, R19, R15, P0 ;  /* 0x0000000f1300420b */ /* 0x000fe20000701000 */
[----:B------:R-:W-:-:S03]  /*03f0*/  FFMA R21, R21, R21, R0 ;  /* 0x0000001515157223 */ /* 0x000fc60000000000 */
[----:B------:R-:W-:Y:S01]  /*0400*/  @P4 FSEL R15, R19, R15, P0 ;  /* 0x0000000f130f4208 */ /* 0x000fe20000000000 */
[----:B------:R-:W-:-:S05]  /*0410*/  @P4 IMAD.MOV.U32 R19, RZ, RZ, R10 ;  /* 0x000000ffff134224 */ /* 0x000fca00078e000a */
[----:B------:R-:W-:Y:S01]  /*0420*/  FSETP.GEU.AND P6, PT, R21, R19, PT ;  /* 0x000000131500720b */ /* 0x000fe20003fce000 */
[----:B------:R-:W-:Y:S02]  /*0430*/  @P4 IMAD.MOV.U32 R10, RZ, RZ, R15 ;  /* 0x000000ffff0a4224 */ /* 0x000fe400078e000f */
[----:B------:R-:W-:Y:S01]  /*0440*/  FADD R0, R7, -R27 ;  /* 0x8000001b07007221 */ /* 0x000fe20000000000 */
[----:B------:R-:W-:-:S03]  /*0450*/  FADD R23, R5, -R23 ;  /* 0x8000001705177221 */ /* 0x000fc60000000000 */
[----:B------:R-:W-:-:S06]  /*0460*/  FFMA R0, R0, R0, RZ ;  /* 0x0000000000007223 */ /* 0x000fcc00000000ff */
[----:B------:R-:W-:-:S04]  /*0470*/  @P6 FSETP.NEU.AND P2, PT, R21, R19, PT ;  /* 0x000000131500620b */ /* 0x000fc80003f4d000 */
[----:B------:R-:W-:Y:S01]  /*0480*/  @P6 FSETP.LT.AND P2, PT, R21, R10, P2 ;  /* 0x0000000a1500620b */ /* 0x000fe20001741000 */
[----:B0-----:R-:W-:-:S03]  /*0490*/  FFMA R8, R23, R23, R0 ;  /* 0x0000001717087223 */ /* 0x001fc60000000000 */
[----:B------:R-:W-:Y:S02]  /*04a0*/  @P6 FSEL R10, R21, R10, P2 ;  /* 0x0000000a150a6208 */ /* 0x000fe40001000000 */
[----:B------:R-:W-:-:S04]  /*04b0*/  @P6 MOV R21, R19 ;  /* 0x0000001300156202 */ /* 0x000fc80000000f00 */
[----:B------:R-:W-:Y:S01]  /*04c0*/  FSETP.GEU.AND P3, PT, R8, R21, PT ;  /* 0x000000150800720b */ /* 0x000fe20003f6e000 */
[----:B------:R-:W-:Y:S02]  /*04d0*/  @P6 IMAD.MOV.U32 R19, RZ, RZ, R10 ;  /* 0x000000ffff136224 */ /* 0x000fe400078e000a */
[----:B------:R-:W-:Y:S01]  /*04e0*/  FADD R0, R7, -R25 ;  /* 0x8000001907007221 */ /* 0x000fe20000000000 */
[----:B------:R-:W-:-:S03]  /*04f0*/  FADD R9, R5, -R26 ;  /* 0x8000001a05097221 */ /* 0x000fc60000000000 */
[----:B------:R-:W-:-:S06]  /*0500*/  FFMA R0, R0, R0, RZ ;  /* 0x0000000000007223 */ /* 0x000fcc00000000ff */
[----:B------:R-:W-:-:S04]  /*0510*/  @P3 FSETP.NEU.AND P1, PT, R8, R21, PT ;  /* 0x000000150800320b */ /* 0x000fc80003f2d000 */
[----:B------:R-:W-:Y:S01]  /*0520*/  @P3 FSETP.LT.AND P1, PT, R8, R19, P1 ;  /* 0x000000130800320b */ /* 0x000fe20000f21000 */
[----:B------:R-:W-:-:S03]  /*0530*/  FFMA R9, R9, R9, R0 ;  /* 0x0000000909097223 */ /* 0x000fc60000000000 */
[----:B------:R-:W-:Y:S01]  /*0540*/  @P3 FSEL R19, R8, R19, P1 ;  /* 0x0000001308133208 */ /* 0x000fe20000800000 */
[----:B------:R-:W-:-:S05]  /*0550*/  @P3 IMAD.MOV.U32 R8, RZ, RZ, R21 ;  /* 0x000000ffff083224 */ /* 0x000fca00078e0015 */
[----:B------:R-:W-:Y:S02]  /*0560*/  FSETP.GEU.AND P5, PT, R9, R8, PT ;  /* 0x000000080900720b */ /* 0x000fe40003fae000 */
[----:B------:R-:W-:Y:S01]  /*0570*/  @P4 SEL R10, R12, R13, P0 ;  /* 0x0000000d0c0a4207 */ /* 0x000fe20000000000 */
[----:B------:R-:W-:Y:S01]  /*0580*/  FADD R0, R7, -R28 ;  /* 0x8000001c07007221 */ /* 0x000fe20000000000 */
[----:B------:R-:W-:Y:S01]  /*0590*/  @P3 MOV R21, R19 ;  /* 0x0000001300153202 */ /* 0x000fe20000000f00 */
[----:B------:R-:W-:Y:S02]  /*05a0*/  FADD R13, R5, -R18 ;  /* 0x80000012050d7221 */ /* 0x000fe40000000000 */
[----:B------:R-:W-:-:S06]  /*05b0*/  FFMA R0, R0, R0, RZ ;  /* 0x0000000000007223 */ /* 0x000fcc00000000ff */
[----:B------:R-:W-:-:S04]  /*05c0*/  @P5 FSETP.NEU.AND P0, PT, R9, R8, PT ;  /* 0x000000080900520b */ /* 0x000fc80003f0d000 */
[----:B------:R-:W-:Y:S01]  /*05d0*/  @P5 FSETP.LT.AND P0, PT, R9, R21, P0 ;  /* 0x000000150900520b */ /* 0x000fe20000701000 */
[----:B------:R-:W-:-:S03]  /*05e0*/  FFMA R18, R13, R13, R0 ;  /* 0x0000000d0d127223 */ /* 0x000fc60000000000 */
[----:B------:R-:W-:Y:S01]  /*05f0*/  @P5 FSEL R21, R9, R21, P0 ;  /* 0x0000001509155208 */ /* 0x000fe20000000000 */
[----:B------:R-:W-:Y:S02]  /*0600*/  @P5 IMAD.MOV.U32 R9, RZ, RZ, R8 ;  /* 0x000000ffff095224 */ /* 0x000fe400078e0008 */
[----:B------:R-:W-:Y:S01]  /*0610*/  IMAD.MOV.U32 R13, RZ, RZ, R12 ;  /* 0x000000ffff0d7224 */ /* 0x000fe200078e000c */
[----:B------:R-:W-:Y:S01]  /*0620*/  @P4 MOV R13, R11 ;  /* 0x0000000b000d4202 */ /* 0x000fe20000000f00 */
[----:B------:R-:W-:Y:S01]  /*0630*/  @P4 IMAD.MOV.U32 R11, RZ, RZ, R10 ;  /* 0x000000ffff0b4224 */ /* 0x000fe200078e000a */
[----:B------:R-:W-:Y:S02]  /*0640*/  FSETP.GEU.AND P4, PT, R18, R9, PT ;  /* 0x000000091200720b */ /* 0x000fe40003f8e000 */
[----:B------:R-:W-:Y:S01]  /*0650*/  IADD3 R10, PT, PT, R12, 0x1, RZ ;  /* 0x000000010c0a7810 */ /* 0x000fe20007ffe0ff */
[----:B------:R-:W-:Y:S02]  /*0660*/  @P5 IMAD.MOV.U32 R8, RZ, RZ, R21 ;  /* 0x000000ffff085224 */ /* 0x000fe400078e0015 */
[----:B------:R-:W-:Y:S01]  /*0670*/  FADD R0, R7, -R20 ;  /* 0x8000001407007221 */ /* 0x000fe20000000000 */
[----:B------:R-:W-:Y:S01]  /*0680*/  @P6 SEL R11, R10, R11, P2 ;  /* 0x0000000b0a0b6207 */ /* 0x000fe20001000000 */
[----:B------:R-:W-:-:S02]  /*0690*/  FADD R15, R5, -R14 ;  /* 0x8000000e050f7221 */ /* 0x000fc40000000000 */
[----:B------:R-:W-:-:S04]  /*06a0*/  FFMA R0, R0, R0, RZ ;  /* 0x0000000000007223 */ /* 0x000fc800000000ff */
[----:B------:R-:W-:Y:S01]  /*06b0*/  @P4 FSETP.NEU.AND P2, PT, R18, R9, PT ;  /* 0x000000091200420b */ /* 0x000fe20003f4d000 */
[----:B------:R-:W-:-:S03]  /*06c0*/  FFMA R14, R15, R15, R0 ;  /* 0x0000000f0f0e7223 */ /* 0x000fc60000000000 */
[----:B------:R-:W-:Y:S01]  /*06d0*/  @P4 FSETP.LT.AND P2, PT, R18, R8, P2 ;  /* 0x000000081200420b */ /* 0x000fe20001741000 */
[----:B------:R-:W-:-:S03]  /*06e0*/  @P6 IMAD.MOV.U32 R10, RZ, RZ, R13 ;  /* 0x000000ffff0a6224 */ /* 0x000fc600078e000d */
[----:B------:R-:W-:Y:S02]  /*06f0*/  @P4 FSEL R0, R18, R8, P2 ;  /* 0x0000000812004208 */ /* 0x000fe40001000000 */
[----:B------:R-:W-:Y:S02]  /*0700*/  @P4 MOV R18, R9 ;  /* 0x0000000900124202 */ /* 0x000fe40000000f00 */
[----:B------:R-:W-:Y:S02]  /*0710*/  @P6 MOV R13, R11 ;  /* 0x0000000b000d6202 */ /* 0x000fe40000000f00 */
[----:B------:R-:W-:Y:S01]  /*0720*/  FSETP.GEU.AND P6, PT, R14, R18, PT ;  /* 0x000000120e00720b */ /* 0x000fe20003fce000 */
[----:B------:R-:W-:Y:S01]  /*0730*/  VIADD R8, R12, 0x2 ;  /* 0x000000020c087836 */ /* 0x000fe20000000000 */
[----:B------:R-:W-:Y:S01]  /*0740*/  @P4 MOV R9, R0 ;  /* 0x0000000000094202 */ /* 0x000fe20000000f00 */
[----:B------:R-:W-:-:S03]  /*0750*/  FADD R0, R7, -R22 ;  /* 0x8000001607007221 */ /* 0x000fc60000000000 */
[----:B------:R-:W-:Y:S01]  /*0760*/  @P3 SEL R13, R8, R13, P1 ;  /* 0x0000000d080d3207 */ /* 0x000fe20000800000 */
[----:B------:R-:W-:-:S06]  /*0770*/  FFMA R0, R0, R0, RZ ;  /* 0x0000000000007223 */ /* 0x000fcc00000000ff */
[----:B------:R-:W-:-:S04]  /*0780*/  @P6 FSETP.NEU.AND P1, PT, R14, R18, PT ;  /* 0x000000120e00620b */ /* 0x000fc80003f2d000 */
[----:B------:R-:W-:-:S04]  /*0790*/  @P6 FSETP.LT.AND P1, PT, R14, R9, P1 ;  /* 0x000000090e00620b */ /* 0x000fc80000f21000 */
[----:B------:R-:W-:Y:S01]  /*07a0*/  @P6 FSEL R11, R14, R9, P1 ;  /* 0x000000090e0b6208 */ /* 0x000fe20000800000 */
[----:B------:R-:W-:Y:S01]  /*07b0*/  @P6 IMAD.MOV.U32 R14, RZ, RZ, R18 ;  /* 0x000000ffff0e6224 */ /* 0x000fe200078e0012 */
[----:B------:R-:W-:Y:S01]  /*07c0*/  @P3 MOV R8, R10 ;  /* 0x0000000a00083202 */ /* 0x000fe20000000f00 */
[----:B------:R-:W-:Y:S01]  /*07d0*/  @P3 IMAD.MOV.U32 R10, RZ, RZ, R13 ;  /* 0x000000ffff0a3224 */ /* 0x000fe200078e000d */
[----:B------:R-:W-:-:S04]  /*07e0*/  IADD3 R9, PT, PT, R12, 0x3, RZ ;  /* 0x000000030c097810 */ /* 0x000fc80007ffe0ff */
[----:B------:R-:W-:Y:S01]  /*07f0*/  @P5 SEL R10, R9, R10, P0 ;  /* 0x0000000a090a5207 */ /* 0x000fe20000000000 */
[----:B------:R-:W-:Y:S02]  /*0800*/  @P5 IMAD.MOV.U32 R9, RZ, RZ, R8 ;  /* 0x000000ffff095224 */ /* 0x000fe400078e0008 */
[----:B------:R-:W-:Y:S01]  /*0810*/  @P6 IMAD.MOV.U32 R18, RZ, RZ, R11 ;  /* 0x000000ffff126224 */ /* 0x000fe200078e000b */
[----:B------:R-:W-:Y:S01]  /*0820*/  @P5 MOV R8, R10 ;  /* 0x0000000a00085202 */ /* 0x000fe20000000f00 */
[C---:B------:R-:W-:Y:S02]  /*0830*/  VIADD R13, R12.reuse, 0x6 ;  /* 0x000000060c0d7836 */ /* 0x040fe40000000000 */
[----:B------:R-:W-:Y:S02]  /*0840*/  VIADD R11, R12, 0x7 ;  /* 0x000000070c0b7836 */ /* 0x000fe40000000000 */
[----:B--2---:R-:W-:-:S04]  /*0850*/  FADD R15, R5, -R16 ;  /* 0x80000010050f7221 */ /* 0x004fc80000000000 */
[----:B------:R-:W-:-:S05]  /*0860*/  FFMA R15, R15, R15, R0 ;  /* 0x0000000f0f0f7223 */ /* 0x000fca0000000000 */
[----:B------:R-:W-:Y:S01]  /*0870*/  FSETP.GEU.AND P3, PT, R15, R14, PT ;  /* 0x0000000e0f00720b */ /* 0x000fe20003f6e000 */
[----:B---3--:R-:W-:-:S04]  /*0880*/  FADD R0, R7, -R24 ;  /* 0x8000001807007221 */ /* 0x008fc80000000000 */
[----:B------:R-:W-:Y:S01]  /*0890*/  FFMA R10, R0, R0, RZ ;  /* 0x00000000000a7223 */ /* 0x000fe200000000ff */
[----:B------:R-:W-:Y:S01]  /*08a0*/  IADD3 R0, PT, PT, R12, 0x4, RZ ;  /* 0x000000040c007810 */ /* 0x000fe20007ffe0ff */
[----:B----4-:R-:W-:-:S06]  /*08b0*/  FADD R17, R5, -R17 ;  /* 0x8000001105117221 */ /* 0x010fcc0000000000 */
[C---:B------:R-:W-:Y:S02]  /*08c0*/  @P3 FSETP.NEU.AND P0, PT, R15.reuse, R14, PT ;  /* 0x0000000e0f00320b */ /* 0x040fe40003f0d000 */
[----:B------:R-:W-:Y:S02]  /*08d0*/  @P4 SEL R8, R0, R8, P2 ;  /* 0x0000000800084207 */ /* 0x000fe40001000000 */
[-C--:B------:R-:W-:Y:S01]  /*08e0*/  @P3 FSETP.LT.AND P0, PT, R15, R18.reuse, P0 ;  /* 0x000000120f00320b */ /* 0x080fe20000701000 */
[----:B------:R-:W-:Y:S01]  /*08f0*/  FFMA R10, R17, R17, R10 ;  /* 0x00000011110a7223 */ /* 0x000fe2000000000a */
[----:B------:R-:W-:Y:S02]  /*0900*/  @P4 IMAD.MOV.U32 R0, RZ, RZ, R9 ;  /* 0x000000ffff004224 */ /* 0x000fe400078e0009 */
[----:B------:R-:W-:Y:S01]  /*0910*/  @P3 FSEL R18, R15, R18, P0 ;  /* 0x000000120f123208 */ /* 0x000fe20000000000 */
[----:B------:R-:W-:Y:S01]  /*0920*/  @P4 IMAD.MOV.U32 R9, RZ, RZ, R8 ;  /* 0x000000ffff094224 */ /* 0x000fe200078e0008 */
[----:B------:R-:W-:-:S02]  /*0930*/  @P3 MOV R15, R14 ;  /* 0x0000000e000f3202 */ /* 0x000fc40000000f00 */
[----:B------:R-:W-:Y:S02]  /*0940*/  IADD3 R8, PT, PT, R12, 0x5, RZ ;  /* 0x000000050c087810 */ /* 0x000fe40007ffe0ff */
[----:B------:R-:W-:Y:S02]  /*0950*/  FSETP.GEU.AND P2, PT, R10, R15, PT ;  /* 0x0000000f0a00720b */ /* 0x000fe40003f4e000 */
[----:B------:R-:W-:Y:S02]  /*0960*/  @P6 SEL R9, R8, R9, P1 ;  /* 0x0000000908096207 */ /* 0x000fe40000800000 */
[----:B------:R-:W-:Y:S02]  /*0970*/  @P6 MOV R8, R0 ;  /* 0x0000000000086202 */ /* 0x000fe40000000f00 */
[----:B------:R-:W-:Y:S01]  /*0980*/  IADD3 R12, PT, PT, R12, 0x8, RZ ;  /* 0x000000080c0c7810 */ /* 0x000fe20007ffe0ff */
[----:B------:R-:W-:Y:S02]  /*0990*/  @P6 IMAD.MOV.U32 R0, RZ, RZ, R9 ;  /* 0x000000ffff006224 */ /* 0x000fe400078e0009 */
[----:B------:R-:W-:Y:S01]  /*09a0*/  @P3 IMAD.MOV.U32 R14, RZ, RZ, R18 ;  /* 0x000000ffff0e3224 */ /* 0x000fe200078e0012 */
[----:B------:R-:W-:-:S02]  /*09b0*/  ISETP.NE.AND P1, PT, R12, R6, PT ;  /* 0x000000060c00720c */ /* 0x000fc40003f25270 */
[----:B------:R-:W-:Y:S02]  /*09c0*/  @P3 SEL R0, R13, R0, P0 ;  /* 0x000000000d003207 */ /* 0x000fe40000000000 */
[C---:B------:R-:W-:Y:S02]  /*09d0*/  @P2 FSETP.NEU.AND P0, PT, R10.reuse, R15, PT ;  /* 0x0000000f0a00220b */ /* 0x040fe40003f0d000 */
[----:B------:R-:W-:Y:S02]  /*09e0*/  @P3 MOV R13, R8 ;  /* 0x00000008000d3202 */ /* 0x000fe40000000f00 */
[----:B------:R-:W-:Y:S02]  /*09f0*/  @P3 MOV R8, R0 ;  /* 0x0000000000083202 */ /* 0x000fe40000000f00 */
[----:B------:R-:W-:-:S04]  /*0a00*/  @P2 FSETP.LT.AND P0, PT, R10, R14, P0 ;  /* 0x0000000e0a00220b */ /* 0x000fc80000701000 */
[----:B------:R-:W-:Y:S02]  /*0a10*/  @P2 SEL R8, R11, R8, P0 ;  /* 0x000000080b082207 */ /* 0x000fe40000000000 */
[----:B------:R-:W-:Y:S01]  /*0a20*/  @P2 FSEL R14, R10, R14, P0 ;  /* 0x0000000e0a0e2208 */ /* 0x000fe20000000000 */
[----:B------:R-:W-:Y:S01]  /*0a30*/  @P2 IMAD.MOV.U32 R10, RZ, RZ, R15 ;  /* 0x000000ffff0a2224 */ /* 0x000fe200078e000f */
[----:B------:R-:W-:Y:S01]  /*0a40*/  @P2 MOV R11, R13 ;  /* 0x0000000d000b2202 */ /* 0x000fe20000000f00 */
[----:B------:R-:W-:Y:S01]  /*0a50*/  @P2 IMAD.MOV.U32 R13, RZ, RZ, R8 ;  /* 0x000000ffff0d2224 */ /* 0x000fe200078e0008 */
[----:B------:R-:W-:Y:S01]  /*0a60*/  @P2 MOV R15, R14 ;  /* 0x0000000e000f2202 */ /* 0x000fe20000000f00 */
[----:B------:R-:W-:Y:S06]  /*0a70*/  @P1 BRA `(.L_x_2) ;  /* 0xfffffff400ec1947 */ /* 0x000fec000383ffff */
.L_x_1:
[----:B------:R-:W-:Y:S05]  /*0a80*/  BRA.U !UP1, `(.L_x_0) ;  /* 0x00000009091c7547 */ /* 0x000fea000b800000 */
[----:B------:R-:W0:Y:S01]  /*0a90*/  LDCU UR4, c[0x0][0x3a0] ;  /* 0x00007400ff0477ac */ /* 0x000e220008000800 */
[----:B------:R-:W-:Y:S02]  /*0aa0*/  UISETP.GE.U32.AND UP0, UPT, UR5, 0x4, UPT ;  /* 0x000000040500788c */ /* 0x000fe4000bf06070 */
[----:B0-----:R-:W-:-:S04]  /*0ab0*/  ULOP3.LUT UR6, UR4, 0x3, URZ, 0xc0, !UPT ;  /* 0x0000000304067892 */ /* 0x001fc8000f8ec0ff */
[----:B------:R-:W-:-:S03]  /*0ac0*/  UISETP.NE.AND UP1, UPT, UR6, URZ, UPT ;  /* 0x000000ff0600728c */ /* 0x000fc6000bf25270 */
[----:B------:R-:W-:Y:S08]  /*0ad0*/  BRA.U !UP0, `(.L_x_3) ;  /* 0x0000000508107547 */ /* 0x000ff0000b800000 */
[----:B------:R-:W0:Y:S01]  /*0ae0*/  LDC.64 R2, c[0x0][0x398] ;  /* 0x0000e600ff027b82 */ /* 0x000e220000000a00 */
[----:B------:R-:W-:-:S04]  /*0af0*/  IMAD.SHL.U32 R9, R6, 0x2, RZ ;  /* 0x0000000206097824 */ /* 0x000fc800078e00ff */
        /* <DEDUP_REMOVED lines=8> */
[----:B------:R0:W4:Y:S02]  /*0b80*/  LDG.E R12, desc[UR8][R2.64+0x1c] ;  /* 0x00001c08020c7981 */ /* 0x000124000c1e1900 */
[----:B0-----:R-:W-:Y:S01]  /*0b90*/  IADD3 R2, PT, PT, R6, 0x1, RZ ;  /* 0x0000000106027810 */ /* 0x001fe20007ffe0ff */
[----:B--2--5:R-:W-:Y:S01]  /*0ba0*/  FADD R0, R7, -R0 ;  /* 0x8000000007007221 */ /* 0x024fe20000000000 */
[----:B---3--:R-:W-:-:S03]  /*0bb0*/  FADD R9, R5, -R14 ;  /* 0x8000000e05097221 */ /* 0x008fc60000000000 */
[----:B------:R-:W-:-:S04]  /*0bc0*/  FFMA R0, R0, R0, RZ ;  /* 0x0000000000007223 */ /* 0x000fc800000000ff */
[----:B------:R-:W-:Y:S01]  /*0bd0*/  FFMA R14, R9, R9, R0 ;  /* 0x00000009090e7223 */ /* 0x000fe20000000000 */
[----:B----4-:R-:W-:Y:S01]  /*0be0*/  FADD R0, R7, -R16 ;  /* 0x8000001007007221 */ /* 0x010fe20000000000 */
[----:B------:R-:W-:-:S03]  /*0bf0*/  FADD R9, R5, -R18 ;  /* 0x8000001205097221 */ /* 0x000fc60000000000 */
[----:B------:R-:W-:Y:S01]  /*0c00*/  FSETP.GEU.AND P3, PT, R14, R10, PT ;  /* 0x0000000a0e00720b */ /* 0x000fe20003f6e000 */
[----:B------:R-:W-:-:S04]  /*0c10*/  FFMA R0, R0, R0, RZ ;  /* 0x0000000000007223 */ /* 0x000fc800000000ff */
[----:B------:R-:W-:Y:S01]  /*0c20*/  FFMA R9, R9, R9, R0 ;  /* 0x0000000909097223 */ /* 0x000fe20000000000 */
[----:B------:R-:W-:-:S04]  /*0c30*/  FADD R0, R7, -R20 ;  /* 0x8000001407007221 */ /* 0x000fc80000000000 */
[----:B------:R-:W-:-:S03]  /*0c40*/  FFMA R0, R0, R0, RZ ;  /* 0x0000000000007223 */ /* 0x000fc600000000ff */
[----:B------:R-:W-:Y:S01]  /*0c50*/  @P3 FSETP.NEU.AND P0, PT, R14, R10, PT ;  /* 0x0000000a0e00320b */ /* 0x000fe20003f0d000 */
[----:B------:R-:W-:-:S03]  /*0c60*/  FADD R3, R5, -R12 ;  /* 0x8000000c05037221 */ /* 0x000fc60000000000 */
[----:B------:R-:W-:-:S04]  /*0c70*/  @P3 FSETP.LT.AND P0, PT, R14, R15, P0 ;  /* 0x0000000f0e00320b */ /* 0x000fc80000701000 */
[----:B------:R-:W-:Y:S02]  /*0c80*/  @P3 FSEL R15, R14, R15, P0 ;  /* 0x0000000f0e0f3208 */ /* 0x000fe40000000000 */
[----:B------:R-:W-:Y:S02]  /*0c90*/  @P3 MOV R14, R10 ;  /* 0x0000000a000e3202 */ /* 0x000fe40000000f00 */
[----:B------:R-:W-:Y:S01]  /*0ca0*/  @P3 SEL R13, R6, R13, P0 ;  /* 0x0000000d060d3207 */ /* 0x000fe20000000000 */
[----:B------:R-:W-:Y:S01]  /*0cb0*/  @P3 IMAD.MOV.U32 R10, RZ, RZ, R15 ;  /* 0x000000ffff0a3224 */ /* 0x000fe200078e000f */
[----:B------:R-:W-:Y:S01]  /*0cc0*/  FSETP.GEU.AND P4, PT, R9, R14, PT ;  /* 0x0000000e0900720b */ /* 0x000fe20003f8e000 */
[----:B------:R-:W-:-:S04]  /*0cd0*/  FADD R15, R5, -R22 ;  /* 0x80000016050f7221 */ /* 0x000fc80000000000 */
[----:B------:R-:W-:Y:S01]  /*0ce0*/  FFMA R15, R15, R15, R0 ;  /* 0x0000000f0f0f7223 */ /* 0x000fe20000000000 */
[----:B------:R-:W-:-:S07]  /*0cf0*/  FADD R0, R7, -R8 ;  /* 0x8000000807007221 */ /* 0x000fce0000000000 */
[----:B------:R-:W-:-:S04]  /*0d00*/  @P4 FSETP.NEU.AND P1, PT, R9, R14, PT ;  /* 0x0000000e0900420b */ /* 0x000fc80003f2d000 */
[----:B------:R-:W-:-:S04]  /*0d10*/  @P4 FSETP.LT.AND P1, PT, R9, R10, P1 ;  /* 0x0000000a0900420b */ /* 0x000fc80000f21000 */
[----:B------:R-:W-:Y:S02]  /*0d20*/  @P4 FSEL R10, R9, R10, P1 ;  /* 0x0000000a090a4208 */ /* 0x000fe40000800000 */
[----:B------:R-:W-:-:S03]  /*0d30*/  @P4 MOV R9, R14 ;  /* 0x0000000e00094202 */ /* 0x000fc60000000f00 */
[----:B------:R-:W-:Y:S01]  /*0d40*/  @P4 IMAD.MOV.U32 R14, RZ, RZ, R10 ;  /* 0x000000ffff0e4224 */ /* 0x000fe200078e000a */
[----:B------:R-:W-:Y:S01]  /*0d50*/  FSETP.GEU.AND P5, PT, R15, R9, PT ;  /* 0x000000090f00720b */ /* 0x000fe20003fae000 */
[----:B------:R-:W-:Y:S01]  /*0d60*/  FFMA R10, R0, R0, RZ ;  /* 0x00000000000a7223 */ /* 0x000fe200000000ff */
[----:B------:R-:W-:Y:S02]  /*0d70*/  MOV R0, R6 ;  /* 0x0000000600007202 */ /* 0x000fe40000000f00 */
[----:B------:R-:W-:Y:S01]  /*0d80*/  @P3 MOV R0, R11 ;  /* 0x0000000b00003202 */ /* 0x000fe20000000f00 */
[----:B------:R-:W-:Y:S01]  /*0d90*/  FFMA R10, R3, R3, R10 ;  /* 0x00000003030a7223 */ /* 0x000fe2000000000a */
[----:B------:R-:W-:Y:S02]  /*0da0*/  @P3 IMAD.MOV.U32 R11, RZ, RZ, R13 ;  /* 0x000000ffff0b3224 */ /* 0x000fe400078e000d */
[----:B------:R-:W-:-:S03]  /*0db0*/  VIADD R13, R6, 0x2 ;  /* 0x00000002060d7836 */ /* 0x000fc60000000000 */
[----:B------:R-:W-:Y:S02]  /*0dc0*/  @P4 SEL R11, R2, R11, P1 ;  /* 0x0000000b020b4207 */ /* 0x000fe40000800000 */
[C---:B------:R-:W-:Y:S02]  /*0dd0*/  @P5 FSETP.NEU.AND P2, PT, R15.reuse, R9, PT ;  /* 0x000000090f00520b */ /* 0x040fe40003f4d000 */
[----:B------:R-:W-:Y:S01]  /*0de0*/  @P4 MOV R2, R0 ;  /* 0x0000000000024202 */ /* 0x000fe20000000f00 */
[----:B------:R-:W-:Y:S01]  /*0df0*/  @P4 IMAD.MOV.U32 R0, RZ, RZ, R11 ;  /* 0x000000ffff004224 */ /* 0x000fe200078e000b */
[CC--:B------:R-:W-:Y:S01]  /*0e00*/  @P5 FSETP.LT.AND P2, PT, R15.reuse, R14.reuse, P2 ;  /* 0x0000000e0f00520b */ /* 0x0c0fe20001741000 */
[C---:B------:R-:W-:Y:S01]  /*0e10*/  VIADD R11, R6.reuse, 0x3 ;  /* 0x00000003060b7836 */ /* 0x040fe20000000000 */
[----:B------:R-:W-:Y:S02]  /*0e20*/  IADD3 R6, PT, PT, R6, 0x4, RZ ;  /* 0x0000000406067810 */ /* 0x000fe40007ffe0ff */
[----:B------:R-:W-:Y:S01]  /*0e30*/  @P5 FSEL R14, R15, R14, P2 ;  /* 0x0000000e0f0e5208 */ /* 0x000fe20001000000 */
[----:B------:R-:W-:Y:S01]  /*0e40*/  @P5 IMAD.MOV.U32 R15, RZ, RZ, R9 ;  /* 0x000000ffff0f5224 */ /* 0x000fe200078e0009 */
[----:B------:R-:W-:Y:S01]  /*0e50*/  @P5 SEL R0, R13, R0, P2 ;  /* 0x000000000d005207 */ /* 0x000fe20001000000 */
[----:B------:R-:W-:Y:S01]  /*0e60*/  @P5 IMAD.MOV.U32 R13, RZ, RZ, R2 ;  /* 0x000000ffff0d5224 */ /* 0x000fe200078e0002 */
[----:B------:R-:W-:-:S02]  /*0e70*/  @P5 MOV R9, R14 ;  /* 0x0000000e00095202 */ /* 0x000fc40000000f00 */
[----:B------:R-:W-:Y:S02]  /*0e80*/  FSETP.GEU.AND P3, PT, R10, R15, PT ;  /* 0x0000000f0a00720b */ /* 0x000fe40003f6e000 */
[----:B------:R-:W-:-:S11]  /*0e90*/  @P5 MOV R2, R0 ;  /* 0x0000000000025202 */ /* 0x000fd60000000f00 */
[----:B------:R-:W-:-:S04]  /*0ea0*/  @P3 FSETP.NEU.AND P0, PT, R10, R15, PT ;  /* 0x0000000f0a00320b */ /* 0x000fc80003f0d000 */
[----:B------:R-:W-:-:S04]  /*0eb0*/  @P3 FSETP.LT.AND P0, PT, R10, R9, P0 ;  /* 0x000000090a00320b */ /* 0x000fc80000701000 */
[----:B------:R-:W-:Y:S02]  /*0ec0*/  @P3 SEL R2, R11, R2, P0 ;  /* 0x000000020b023207 */ /* 0x000fe40000000000 */
[----:B------:R-:W-:Y:S01]  /*0ed0*/  @P3 FSEL R9, R10, R9, P0 ;  /* 0x000000090a093208 */ /* 0x000fe20000000000 */
[----:B------:R-:W-:Y:S01]  /*0ee0*/  @P3 IMAD.MOV.U32 R10, RZ, RZ, R15 ;  /* 0x000000ffff0a3224 */ /* 0x000fe200078e000f */
[----:B------:R-:W-:Y:S01]  /*0ef0*/  @P3 MOV R11, R13 ;  /* 0x0000000d000b3202 */ /* 0x000fe20000000f00 */
[----:B------:R-:W-:Y:S01]  /*0f00*/  @P3 IMAD.MOV.U32 R13, RZ, RZ, R2 ;  /* 0x000000ffff0d3224 */ /* 0x000fe200078e0002 */
[----:B------:R-:W-:-:S07]  /*0f10*/  @P3 MOV R15, R9 ;  /* 0x00000009000f3202 */ /* 0x000fce0000000f00 */
.L_x_3:
[----:B------:R-:W-:Y:S05]  /*0f20*/  BRA.U !UP1, `(.L_x_0) ;  /* 0x0000000109f47547 */ /* 0x000fea000b800000 */
[----:B------:R-:W-:Y:S02]  /*0f30*/  UISETP.NE.AND UP0, UPT, UR6, 0x1, UPT ;  /* 0x000000010600788c */ /* 0x000fe4000bf05270 */
[----:B------:R-:W-:-:S04]  /*0f40*/  ULOP3.LUT UR4, UR4, 0x1, URZ, 0xc0, !UPT ;  /* 0x0000000104047892 */ /* 0x000fc8000f8ec0ff */
[----:B------:R-:W-:-:S03]  /*0f50*/  UISETP.NE.U32.AND UP1, UPT, UR4, 0x1, UPT ;  /* 0x000000010400788c */ /* 0x000fc6000bf25070 */
[----:B------:R-:W-:Y:S08]  /*0f60*/  BRA.U !UP0, `(.L_x_4) ;  /* 0x0000000108a07547 */ /* 0x000ff0000b800000 */
[----:B------:R-:W0:Y:S01]  /*0f70*/  LDC.64 R2, c[0x0][0x398] ;  /* 0x0000e600ff027b82 */ /* 0x000e220000000a00 */
[----:B------:R-:W-:-:S04]  /*0f80*/  IMAD.SHL.U32 R9, R6, 0x2, RZ ;  /* 0x0000000206097824 */ /* 0x000fc800078e00ff */
[----:B0-----:R-:W-:-:S05]  /*0f90*/  IMAD.WIDE.U32 R2, R9, 0x4, R2 ;  /* 0x0000000409027825 */ /* 0x001fca00078e0002 */
[----:B------:R-:W2:Y:S04]  /*0fa0*/  LDG.E R0, desc[UR8][R2.64] ;  /* 0x0000000802007981 */ /* 0x000ea8000c1e1900 */
[----:B------:R-:W3:Y:S04]  /*0fb0*/  LDG.E R8, desc[UR8][R2.64+0x4] ;  /* 0x0000040802087981 */ /* 0x000ee8000c1e1900 */
[----:B------:R-:W4:Y:S04]  /*0fc0*/  LDG.E R12, desc[UR8][R2.64+0x8] ;  /* 0x00000808020c7981 */ /* 0x000f28000c1e1900 */
[----:B------:R-:W4:Y:S01]  /*0fd0*/  LDG.E R14, desc[UR8][R2.64+0xc] ;  /* 0x00000c08020e7981 */ /* 0x000f22000c1e1900 */
        /* <DEDUP_REMOVED lines=9> */
[----:B------:R-:W-:-:S07]  /*1070*/  IMAD.MOV.U32 R0, RZ, RZ, R6 ;  /* 0x000000ffff007224 */ /* 0x000fce00078e0006 */
[----:B------:R-:W-:Y:S01]  /*1080*/  @P1 FSETP.NEU.AND P0, PT, R9, R10, PT ;  /* 0x0000000a0900120b */ /* 0x000fe20003f0d000 */
[----:B------:R-:W-:-:S03]  /*1090*/  @P1 IMAD.MOV.U32 R0, RZ, RZ, R11 ;  /* 0x000000ffff001224 */ /* 0x000fc600078e000b */
[----:B------:R-:W-:-:S04]  /*10a0*/  @P1 FSETP.LT.AND P0, PT, R9, R15, P0 ;  /* 0x0000000f0900120b */ /* 0x000fc80000701000 */
[----:B------:R-:W-:Y:S02]  /*10b0*/  @P1 FSEL R3, R9, R15, P0 ;  /* 0x0000000f09031208 */ /* 0x000fe40000000000 */
[----:B------:R-:W-:Y:S02]  /*10c0*/  @P1 MOV R9, R10 ;  /* 0x0000000a00091202 */ /* 0x000fe40000000f00 */
[C---:B------:R-:W-:Y:S02]  /*10d0*/  @P1 SEL R2, R6.reuse, R13, P0 ;  /* 0x0000000d06021207 */ /* 0x040fe40000000000 */
[----:B------:R-:W-:Y:S02]  /*10e0*/  FSETP.GEU.AND P2, PT, R17, R9, PT ;  /* 0x000000091100720b */ /* 0x000fe40003f4e000 */
[----:B------:R-:W-:Y:S02]  /*10f0*/  @P1 MOV R10, R3 ;  /* 0x00000003000a1202 */ /* 0x000fe40000000f00 */
[----:B------:R-:W-:Y:S01]  /*1100*/  @P1 MOV R11, R2 ;  /* 0x00000002000b1202 */ /* 0x000fe20000000f00 */
[C---:B------:R-:W-:Y:S01]  /*1110*/  VIADD R2, R6.reuse, 0x1 ;  /* 0x0000000106027836 */ /* 0x040fe20000000000 */
[----:B------:R-:W-:-:S07]  /*1120*/  IADD3 R6, PT, PT, R6, 0x2, RZ ;  /* 0x0000000206067810 */ /* 0x000fce0007ffe0ff */
[----:B------:R-:W-:-:S04]  /*1130*/  @P2 FSETP.NEU.AND P0, PT, R17, R9, PT ;  /* 0x000000091100220b */ /* 0x000fc80003f0d000 */
[----:B------:R-:W-:-:S04]  /*1140*/  @P2 FSETP.LT.AND P0, PT, R17, R10, P0 ;  /* 0x0000000a1100220b */ /* 0x000fc80000701000 */
[----:B------:R-:W-:Y:S01]  /*1150*/  @P2 SEL R3, R2, R11, P0 ;  /* 0x0000000b02032207 */ /* 0x000fe20000000000 */
[----:B------:R-:W-:Y:S01]  /*1160*/  @P2 IMAD.MOV.U32 R2, RZ, RZ, R0 ;  /* 0x000000ffff022224 */ /* 0x000fe200078e0000 */
[----:B------:R-:W-:Y:S02]  /*1170*/  @P2 FSEL R8, R17, R10, P0 ;  /* 0x0000000a11082208 */ /* 0x000fe40000000000 */
[----:B------:R-:W-:Y:S01]  /*1180*/  @P2 MOV R17, R9 ;  /* 0x0000000900112202 */ /* 0x000fe20000000f00 */
[----:B------:R-:W-:Y:S01]  /*1190*/  @P2 IMAD.MOV.U32 R0, RZ, RZ, R3 ;  /* 0x000000ffff002224 */ /* 0x000fe200078e0003 */
[----:B------:R-:W-:Y:S01]  /*11a0*/  @P2 MOV R9, R8 ;  /* 0x0000000800092202 */ /* 0x000fe20000000f00 */
[----:B------:R-:W-:Y:S01]  /*11b0*/  IMAD.MOV.U32 R11, RZ, RZ, R2 ;  /* 0x000000ffff0b7224 */ /* 0x000fe200078e0002 */
[----:B------:R-:W-:Y:S01]  /*11c0*/  MOV R10, R17 ;  /* 0x00000011000a7202 */ /* 0x000fe20000000f00 */
[----:B------:R-:W-:Y:S01]  /*11d0*/  IMAD.MOV.U32 R13, RZ, RZ, R0 ;  /* 0x000000ffff0d7224 */ /* 0x000fe200078e0000 */
[----:B------:R-:W-:-:S07]  /*11e0*/  MOV R15, R9 ;  /* 0x00000009000f7202 */ /* 0x000fce0000000f00 */
.L_x_4:
[----:B------:R-:W-:Y:S05]  /*11f0*/  BRA.U UP1, `(.L_x_0) ;  /* 0x0000000101407547 */ /* 0x000fea000b800000 */
[----:B------:R-:W0:Y:S01]  /*1200*/  LDC.64 R2, c[0x0][0x398] ;  /* 0x0000e600ff027b82 */ /* 0x000e220000000a00 */
[----:B------:R-:W-:-:S04]  /*1210*/  IMAD.SHL.U32 R9, R6, 0x2, RZ ;  /* 0x0000000206097824 */ /* 0x000fc800078e00ff */
[----:B0-----:R-:W-:-:S05]  /*1220*/  IMAD.WIDE.U32 R2, R9, 0x4, R2 ;  /* 0x0000000409027825 */ /* 0x001fca00078e0002 */
[----:B------:R-:W2:Y:S04]  /*1230*/  LDG.E R0, desc[UR8][R2.64] ;  /* 0x0000000802007981 */ /* 0x000ea8000c1e1900 */
[----:B------:R-:W3:Y:S01]  /*1240*/  LDG.E R8, desc[UR8][R2.64+0x4] ;  /* 0x0000040802087981 */ /* 0x000ee2000c1e1900 */
[----:B--2--5:R-:W-:Y:S01]  /*1250*/  FADD R0, R7, -R0 ;  /* 0x8000000007007221 */ /* 0x024fe20000000000 */
[----:B---3--:R-:W-:-:S03]  /*1260*/  FADD R5, R5, -R8 ;  /* 0x8000000805057221 */ /* 0x008fc60000000000 */
[----:B------:R-:W-:-:S04]  /*1270*/  FFMA R0, R0, R0, RZ ;  /* 0x0000000000007223 */ /* 0x000fc800000000ff */
[----:B------:R-:W-:-:S05]  /*1280*/  FFMA R5, R5, R5, R0 ;  /* 0x0000000505057223 */ /* 0x000fca0000000000 */
[C---:B------:R-:W-:Y:S02]  /*1290*/  FSETP.GEU.AND P2, PT, R5.reuse, R15, PT ;  /* 0x0000000f0500720b */ /* 0x040fe40003f4e000 */
[CC--:B------:R-:W-:Y:S02]  /*12a0*/  FSETP.NEU.AND P0, PT, R5.reuse, R10.reuse, PT ;  /* 0x0000000a0500720b */ /* 0x0c0fe40003f0d000 */
[----:B------:R-:W-:-:S09]  /*12b0*/  FSETP.GEU.AND P1, PT, R5, R10, PT ;  /* 0x0000000a0500720b */ /* 0x000fd20003f2e000 */
[C---:B------:R-:W-:Y:S02]  /*12c0*/  @!P2 SEL R13, R6.reuse, R13, P0 ;  /* 0x0000000d060da207 */ /* 0x040fe40000000000 */
[----:B------:R-:W-:Y:S02]  /*12d0*/  SEL R6, R6, R11, !P1 ;  /* 0x0000000b06067207 */ /* 0x000fe40004800000 */
[----:B------:R-:W-:Y:S02]  /*12e0*/  SEL R13, R11, R13, !P1 ;  /* 0x0000000d0b0d7207 */ /* 0x000fe40004800000 */
[----:B------:R-:W-:-:S07]  /*12f0*/  MOV R11, R6 ;  /* 0x00000006000b7202 */ /* 0x000fce0000000f00 */
.L_x_0:
[----:B------:R-:W0:Y:S08]  /*1300*/  LDC.64 R2, c[0x0][0x3a8] ;  /* 0x0000ea00ff027b82 */ /* 0x000e300000000a00 */
[----:B-----5:R-:W1:Y:S01]  /*1310*/  LDC.64 R6, c[0x0][0x3b0] ;  /* 0x0000ec00ff067b82 */ /* 0x020e620000000a00 */
[----:B0-----:R-:W-:-:S05]  /*1320*/  IMAD.WIDE R2, R4, 0x4, R2 ;  /* 0x0000000404027825 */ /* 0x001fca00078e0202 */
[----:B------:R-:W-:Y:S01]  /*1330*/  STG.E desc[UR8][R2.64], R11 ;  /* 0x0000000b02007986 */ /* 0x000fe2000c101908 */
[----:B-1----:R-:W-:-:S05]  /*1340*/  IMAD.WIDE R4, R4, 0x4, R6 ;  /* 0x0000000404047825 */ /* 0x002fca00078e0206 */
[----:B------:R-:W-:Y:S01]  /*1350*/  STG.E desc[UR8][R4.64], R13 ;  /* 0x0000000d04007986 */ /* 0x000fe2000c101908 */
[----:B------:R-:W-:Y:S05]  /*1360*/  EXIT ;  /* 0x000000000000794d */ /* 0x000fea0003800000 */
.L_x_5:
[----:B------:R-:W-:-:S00]  /*1370*/  BRA `(.L_x_5) ;  /* 0xfffffffc00fc7947 */ /* 0x000fc0000383ffff */
[----:B------:R-:W-:-:S00]  /*1380*/  NOP ;  /* 0x0000000000007918 */ /* 0x000fc00000000000 */
[----:B------:R-:W-:-:S00]  /*1390*/  NOP ;  /* 0x0000000000007918 */ /* 0x000fc00000000000 */
[----:B------:R-:W-:-:S00]  /*13a0*/  NOP ;  /* 0x0000000000007918 */ /* 0x000fc00000000000 */
[----:B------:R-:W-:-:S00]  /*13b0*/  NOP ;  /* 0x0000000000007918 */ /* 0x000fc00000000000 */
[----:B------:R-:W-:-:S00]  /*13c0*/  NOP ;  /* 0x0000000000007918 */ /* 0x000fc00000000000 */
[----:B------:R-:W-:-:S00]  /*13d0*/  NOP ;  /* 0x0000000000007918 */ /* 0x000fc00000000000 */
[----:B------:R-:W-:-:S00]  /*13e0*/  NOP ;  /* 0x0000000000007918 */ /* 0x000fc00000000000 */
[----:B------:R-:W-:-:S00]  /*13f0*/  NOP ;  /* 0x0000000000007918 */ /* 0x000fc00000000000 */
.L_x_6:


//--------------------- .nv.shared.reserved.0     --------------------------
	.section	.nv.shared.reserved.0,"aw",@nobits
	.weak		__nv_reservedSMEM_offset_0_alias
	.size		__nv_reservedSMEM_offset_0_alias, 0, 64
	.other		__nv_reservedSMEM_offset_0_alias,@"STO_CUDA_RESERVED_SHARED STV_DEFAULT"
__nv_reservedSMEM_offset_0_alias:
	.zero		0
	.zero		64


//--------------------- .nv.constant0._Z7nearestPKfS0_iS0_iPiS1_ --------------------------
	.section	.nv.constant0._Z7nearestPKfS0_iS0_iPiS1_,"a",@progbits
	.sectionflags	@""
	.align	4
.nv.constant0._Z7nearestPKfS0_iS0_iPiS1_:
	.zero		952


//--------------------- SYMBOLS --------------------------

	.type		.nv.reservedSmem.offset0,@object
	.size		.nv.reservedSmem.offset0,0x4
